	.headerflags	@"EF_CUDA_TEXMODE_UNIFIED EF_CUDA_64BIT_ADDRESS EF_CUDA_ACCELERATORS EF_CUDA_SM90 EF_CUDA_VIRTUAL_SM(EF_CUDA_SM90)"
	.elftype	@"ET_EXEC"


//--------------------- .nv.info                  --------------------------
	.section	.nv.info,"",@"SHT_CUDA_INFO"
	.align	4


	//----- nvinfo : EIATTR_REGCOUNT
	.align		4
        /*0000*/ 	.byte	0x04, 0x2f
        /*0002*/ 	.short	(.L_3 - .L_2)
	.align		4
.L_2:
        /*0004*/ 	.word	index@(triton_poi_fused__native_batch_norm_legit_no_training_convolution_relu_55)
        /*0008*/ 	.word	0x00000017


	//----- nvinfo : EIATTR_MIN_STACK_SIZE
	.align		4
.L_3:
        /*000c*/ 	.byte	0x04, 0x12
        /*000e*/ 	.short	(.L_5 - .L_4)
	.align		4
.L_4:
        /*0010*/ 	.word	index@(triton_poi_fused__native_batch_norm_legit_no_training_convolution_relu_55)
        /*0014*/ 	.word	0x00000000


	//----- nvinfo : EIATTR_FRAME_SIZE
	.align		4
.L_5:
        /*0018*/ 	.byte	0x04, 0x11
        /*001a*/ 	.short	(.L_7 - .L_6)
	.align		4
.L_6:
        /*001c*/ 	.word	index@(triton_poi_fused__native_batch_norm_legit_no_training_convolution_relu_55)
        /*0020*/ 	.word	0x00000000


	//----- nvinfo : EIATTR_MIN_STACK_SIZE
	.align		4
.L_7:
        /*0024*/ 	.byte	0x04, 0x12
        /*0026*/ 	.short	(.L_9 - .L_8)
	.align		4
.L_8:
        /*0028*/ 	.word	index@(triton_poi_fused__native_batch_norm_legit_no_training_convolution_relu_55)
        /*002c*/ 	.word	0x00000000
.L_9:


//--------------------- .nv.info.triton_poi_fused__native_batch_norm_legit_no_training_convolution_relu_55 --------------------------
	.section	.nv.info.triton_poi_fused__native_batch_norm_legit_no_training_convolution_relu_55,"",@"SHT_CUDA_INFO"
	.sectionflags	@""
	.align	4


	//----- nvinfo : EIATTR_CUDA_API_VERSION
	.align		4
        /*0000*/ 	.byte	0x04, 0x37
        /*0002*/ 	.short	(.L_11 - .L_10)
.L_10:
        /*0004*/ 	.word	0x0000007c


	//----- nvinfo : EIATTR_KPARAM_INFO
	.align		4
.L_11:
        /*0008*/ 	.byte	0x04, 0x17
        /*000a*/ 	.short	(.L_13 - .L_12)
.L_12:
        /*000c*/ 	.word	0x00000000
        /*0010*/ 	.short	0x0007
        /*0012*/ 	.short	0x0038
        /*0014*/ 	.byte	0x00, 0xf0, 0x11, 0x00


	//----- nvinfo : EIATTR_KPARAM_INFO
	.align		4
.L_13:
        /*0018*/ 	.byte	0x04, 0x17
        /*001a*/ 	.short	(.L_15 - .L_14)
.L_14:
        /*001c*/ 	.word	0x00000000
        /*0020*/ 	.short	0x0006
        /*0022*/ 	.short	0x0030
        /*0024*/ 	.byte	0x00, 0xf4, 0x21, 0x00


	//----- nvinfo : EIATTR_KPARAM_INFO
	.align		4
.L_15:
        /*0028*/ 	.byte	0x04, 0x17
        /*002a*/ 	.short	(.L_17 - .L_16)
.L_16:
        /*002c*/ 	.word	0x00000000
        /*0030*/ 	.short	0x0005
        /*0032*/ 	.short	0x0028
        /*0034*/ 	.byte	0x00, 0xf4, 0x21, 0x00


	//----- nvinfo : EIATTR_KPARAM_INFO
	.align		4
.L_17:
        /*0038*/ 	.byte	0x04, 0x17
        /*003a*/ 	.short	(.L_19 - .L_18)
.L_18:
        /*003c*/ 	.word	0x00000000
        /*0040*/ 	.short	0x0004
        /*0042*/ 	.short	0x0020
        /*0044*/ 	.byte	0x00, 0xf4, 0x21, 0x00


	//----- nvinfo : EIATTR_KPARAM_INFO
	.align		4
.L_19:
        /*0048*/ 	.byte	0x04, 0x17
        /*004a*/ 	.short	(.L_21 - .L_20)
.L_20:
        /*004c*/ 	.word	0x00000000
        /*0050*/ 	.short	0x0003
        /*0052*/ 	.short	0x0018
        /*0054*/ 	.byte	0x00, 0xf4, 0x21, 0x00


	//----- nvinfo : EIATTR_KPARAM_INFO
	.align		4
.L_21:
        /*0058*/ 	.byte	0x04, 0x17
        /*005a*/ 	.short	(.L_23 - .L_22)
.L_22:
        /*005c*/ 	.word	0x00000000
        /*0060*/ 	.short	0x0002
        /*0062*/ 	.short	0x0010
        /*0064*/ 	.byte	0x00, 0xf4, 0x21, 0x00


	//----- nvinfo : EIATTR_KPARAM_INFO
	.align		4
.L_23:
        /*0068*/ 	.byte	0x04, 0x17
        /*006a*/ 	.short	(.L_25 - .L_24)
.L_24:
        /*006c*/ 	.word	0x00000000
        /*0070*/ 	.short	0x0001
        /*0072*/ 	.short	0x0008
        /*0074*/ 	.byte	0x00, 0xf4, 0x21, 0x00


	//----- nvinfo : EIATTR_KPARAM_INFO
	.align		4
.L_25:
        /*0078*/ 	.byte	0x04, 0x17
        /*007a*/ 	.short	(.L_27 - .L_26)
.L_26:
        /*007c*/ 	.word	0x00000000
        /*0080*/ 	.short	0x0000
        /*0082*/ 	.short	0x0000
        /*0084*/ 	.byte	0x00, 0xf4, 0x21, 0x00


	//----- nvinfo : EIATTR_SPARSE_MMA_MASK
	.align		4
.L_27:
        /*0088*/ 	.byte	0x03, 0x50
        /*008a*/ 	.short	0x0000


	//----- nvinfo : EIATTR_MAXREG_COUNT
	.align		4
        /*008c*/ 	.byte	0x03, 0x1b
        /*008e*/ 	.short	0x00ff


	//----- nvinfo : EIATTR_EXIT_INSTR_OFFSETS
	.align		4
        /*0090*/ 	.byte	0x04, 0x1c
        /*0092*/ 	.short	(.L_29 - .L_28)


	//   ....[0]....
.L_28:
        /*0094*/ 	.word	0x00000380


	//   ....[1]....
        /*0098*/ 	.word	0x000003a0


	//----- nvinfo : EIATTR_REQNTID
	.align		4
.L_29:
        /*009c*/ 	.byte	0x04, 0x10
        /*009e*/ 	.short	(.L_31 - .L_30)
.L_30:
        /*00a0*/ 	.word	0x00000080
        /*00a4*/ 	.word	0x00000001
        /*00a8*/ 	.word	0x00000001


	//----- nvinfo : EIATTR_CBANK_PARAM_SIZE
	.align		4
.L_31:
        /*00ac*/ 	.byte	0x03, 0x19
        /*00ae*/ 	.short	0x003c


	//----- nvinfo : EIATTR_PARAM_CBANK
	.align		4
        /*00b0*/ 	.byte	0x04, 0x0a
        /*00b2*/ 	.short	(.L_33 - .L_32)
	.align		4
.L_32:
        /*00b4*/ 	.word	index@(.nv.constant0.triton_poi_fused__native_batch_norm_legit_no_training_convolution_relu_55)
        /*00b8*/ 	.short	0x0210
        /*00ba*/ 	.short	0x003c


	//----- nvinfo : EIATTR_SW_WAR
	.align		4
.L_33:
        /*00bc*/ 	.byte	0x04, 0x36
        /*00be*/ 	.short	(.L_35 - .L_34)
.L_34:
        /*00c0*/ 	.word	0x00000008
.L_35:


//--------------------- .nv.callgraph             --------------------------
	.section	.nv.callgraph,"",@"SHT_CUDA_CALLGRAPH"
	.align	4
	.sectionentsize	8
	.align		4
        /*0000*/ 	.word	0x00000000
	.align		4
        /*0004*/ 	.word	0xffffffff
	.align		4
        /*0008*/ 	.word	0x00000000
	.align		4
        /*000c*/ 	.word	0xfffffffe
	.align		4
        /*0010*/ 	.word	0x00000000
	.align		4
        /*0014*/ 	.word	0xfffffffd
	.align		4
        /*0018*/ 	.word	0x00000000
	.align		4
        /*001c*/ 	.word	0xfffffffc


//--------------------- .nv.constant4             --------------------------
	.section	.nv.constant4,"a",@progbits
	.align	8
	.align		8
.nv.constant4:
        /*0000*/ 	.dword	_$_str
	.align		8
        /*0008*/ 	.dword	_$_str_$_2


//--------------------- .text.triton_poi_fused__native_batch_norm_legit_no_training_convolution_relu_55 --------------------------
	.section	.text.triton_poi_fused__native_batch_norm_legit_no_training_convolution_relu_55,"ax",@progbits
	.align	128
        .global         triton_poi_fused__native_batch_norm_legit_no_training_convolution_relu_55
        .type           triton_poi_fused__native_batch_norm_legit_no_training_convolution_relu_55,@function
        .size           triton_poi_fused__native_batch_norm_legit_no_training_convolution_relu_55,(.L_x_1 - triton_poi_fused__native_batch_norm_legit_no_training_convolution_relu_55)
        .other          triton_poi_fused__native_batch_norm_legit_no_training_convolution_relu_55,@"STO_CUDA_ENTRY STV_DEFAULT"
triton_poi_fused__native_batch_norm_legit_no_training_convolution_relu_55:
.text.triton_poi_fused__native_batch_norm_legit_no_training_convolution_relu_55:
[----:B------:R-:W0:Y:S01]  /*0000*/  LDC R1, c[0x0][0x28] ;  /* 0x00000a00ff017b82 */ /* 0x000e220000000800 */
[----:B------:R-:W1:Y:S07]  /*0010*/  S2R R0, SR_TID.X ;  /* 0x0000000000007919 */ /* 0x000e6e0000002100 */
[----:B------:R-:W2:Y:S01]  /*0020*/  LDC.64 R12, c[0x0][0x228] ;  /* 0x00008a00ff0c7b82 */ /* 0x000ea20000000a00 */
[----:B------:R-:W-:Y:S01]  /*0030*/  CS2R R4, SRZ ;  /* 0x0000000000047805 */ /* 0x000fe2000001ff00 */
[----:B------:R-:W-:Y:S01]  /*0040*/  ULDC.64 UR4, c[0x0][0x208] ;  /* 0x0000820000047ab9 */ /* 0x000fe20000000a00 */
[----:B------:R-:W3:Y:S05]  /*0050*/  S2R R3, SR_CTAID.X ;  /* 0x0000000000037919 */ /* 0x000eea0000002500 */
[----:B------:R-:W4:Y:S08]  /*0060*/  LDC.64 R10, c[0x0][0x218] ;  /* 0x00008600ff0a7b82 */ /* 0x000f300000000a00 */
[----:B------:R-:W5:Y:S08]  /*0070*/  LDC.64 R14, c[0x0][0x220] ;  /* 0x00008800ff0e7b82 */ /* 0x000f700000000a00 */
[----:B------:R-:W4:Y:S01]  /*0080*/  LDC.64 R16, c[0x0][0x230] ;  /* 0x00008c00ff107b82 */ /* 0x000f220000000a00 */
[----:B-1----:R-:W-:-:S07]  /*0090*/  LOP3.LUT R0, R0, 0x7f, RZ, 0xc0, !PT ;  /* 0x0000007f00007812 */ /* 0x002fce00078ec0ff */
[----:B------:R-:W1:Y:S01]  /*00a0*/  LDC.64 R6, c[0x0][0x238] ;  /* 0x00008e00ff067b82 */ /* 0x000e620000000a00 */
[----:B---3--:R-:W-:Y:S01]  /*00b0*/  SHF.R.S32.HI R2, RZ, 0x18, R3 ;  /* 0x00000018ff027819 */ /* 0x008fe20000011403 */
[----:B------:R-:W-:-:S03]  /*00c0*/  IMAD R0, R3, 0x80, R0 ;  /* 0x0000008003007824 */ /* 0x000fc600078e0200 */
[----:B------:R-:W-:Y:S02]  /*00d0*/  SGXT R3, R2, 0x1 ;  /* 0x000000010203781a */ /* 0x000fe40000000200 */
[----:B------:R-:W-:Y:S02]  /*00e0*/  ISETP.GE.AND P0, PT, R0, 0x400, PT ;  /* 0x000004000000780c */ /* 0x000fe40003f06270 */
[----:B------:R-:W-:-:S04]  /*00f0*/  LEA.HI R3, R3, R0, RZ, 0x2 ;  /* 0x0000000003037211 */ /* 0x000fc800078f10ff */
[--C-:B------:R-:W-:Y:S02]  /*0100*/  SHF.R.S32.HI R2, RZ, 0x2, R3.reuse ;  /* 0x00000002ff027819 */ /* 0x100fe40000011403 */
[----:B------:R-:W-:-:S04]  /*0110*/  SHF.R.S32.HI R3, RZ, 0x1f, R3 ;  /* 0x0000001fff037819 */ /* 0x000fc80000011403 */
[----:B------:R-:W-:-:S04]  /*0120*/  LEA.HI R3, R3, R2, RZ, 0x6 ;  /* 0x0000000203037211 */ /* 0x000fc800078f30ff */
[----:B------:R-:W-:-:S04]  /*0130*/  LOP3.LUT R3, R3, 0xffffffc0, RZ, 0xc0, !PT ;  /* 0xffffffc003037812 */ /* 0x000fc800078ec0ff */
[----:B------:R-:W-:Y:S02]  /*0140*/  IADD3 R19, R2, -R3, RZ ;  /* 0x8000000302137210 */ /* 0x000fe40007ffe0ff */
[----:B------:R-:W3:Y:S03]  /*0150*/  LDC.64 R2, c[0x0][0x210] ;  /* 0x00008400ff027b82 */ /* 0x000ee60000000a00 */
[----:B--2---:R-:W-:-:S05]  /*0160*/  IMAD.WIDE R12, R19, 0x4, R12 ;  /* 0x00000004130c7825 */ /* 0x004fca00078e020c */
[----:B------:R5:W2:Y:S01]  /*0170*/  @!P0 LDG.E.EL R4, desc[UR4][R12.64] ;  /* 0x000000040c048981 */ /* 0x000aa2000c2e1900 */
[----:B------:R-:W-:Y:S01]  /*0180*/  CS2R R8, SRZ ;  /* 0x0000000000087805 */ /* 0x000fe2000001ff00 */
[----:B----4-:R-:W-:-:S05]  /*0190*/  IMAD.WIDE R10, R19, 0x4, R10 ;  /* 0x00000004130a7825 */ /* 0x010fca00078e020a */
[----:B------:R4:W2:Y:S01]  /*01a0*/  @!P0 LDG.E.EL R8, desc[UR4][R10.64] ;  /* 0x000000040a088981 */ /* 0x0008a2000c2e1900 */
[----:B-----5:R-:W-:-:S04]  /*01b0*/  IMAD.WIDE R12, R19, 0x4, R14 ;  /* 0x00000004130c7825 */ /* 0x020fc800078e020e */
[----:B---3--:R-:W-:Y:S01]  /*01c0*/  IMAD.WIDE R2, R0, 0x4, R2 ;  /* 0x0000000400027825 */ /* 0x008fe200078e0202 */
[----:B------:R-:W3:Y:S04]  /*01d0*/  @!P0 LDG.E.EL R9, desc[UR4][R12.64] ;  /* 0x000000040c098981 */ /* 0x000ee8000c2e1900 */
[----:B------:R-:W5:Y:S01]  /*01e0*/  @!P0 LDG.E R5, desc[UR4][R2.64] ;  /* 0x0000000402058981 */ /* 0x000f62000c1e1900 */
[----:B0-----:R-:W-:-:S04]  /*01f0*/  IMAD.WIDE R14, R19, 0x4, R16 ;  /* 0x00000004130e7825 */ /* 0x001fc800078e0210 */
[----:B-1----:R-:W-:Y:S01]  /*0200*/  IMAD.WIDE R16, R19, 0x4, R6 ;  /* 0x0000000413107825 */ /* 0x002fe200078e0206 */
[----:B------:R-:W-:Y:S01]  /*0210*/  CS2R R18, SRZ ;  /* 0x0000000000127805 */ /* 0x000fe2000001ff00 */
[----:B------:R-:W0:Y:S05]  /*0220*/  LDC.64 R6, c[0x0][0x240] ;  /* 0x00009000ff067b82 */ /* 0x000e2a0000000a00 */
[----:B------:R-:W3:Y:S04]  /*0230*/  @!P0 LDG.E.EL R18, desc[UR4][R14.64] ;  /* 0x000000040e128981 */ /* 0x000ee8000c2e1900 */
[----:B------:R-:W3:Y:S01]  /*0240*/  @!P0 LDG.E.EL R19, desc[UR4][R16.64] ;  /* 0x0000000410138981 */ /* 0x000ee2000c2e1900 */
[----:B----4-:R-:W-:-:S02]  /*0250*/  IMAD.MOV.U32 R11, RZ, RZ, 0x3e800000 ;  /* 0x3e800000ff0b7424 */ /* 0x010fc400078e00ff */
[----:B0-----:R-:W-:-:S04]  /*0260*/  IMAD.WIDE R6, R0, 0x4, R6 ;  /* 0x0000000400067825 */ /* 0x001fc800078e0206 */
[----:B--2---:R-:W-:-:S04]  /*0270*/  FADD R4, R4, 9.9999997473787516356e-06 ;  /* 0x3727c5ac04047421 */ /* 0x004fc80000000000 */
[----:B------:R-:W0:Y:S02]  /*0280*/  MUFU.SQRT R20, R4 ;  /* 0x0000000400147308 */ /* 0x000e240000002000 */
[C---:B0-----:R-:W-:Y:S02]  /*0290*/  FSETP.GT.AND P1, PT, R20.reuse, 8.50705917302346158658e+37, PT ;  /* 0x7e8000001400780b */ /* 0x041fe40003f24000 */
[----:B------:R-:W-:-:S11]  /*02a0*/  FSETP.GEU.AND P2, PT, R20, 1.175494350822287508e-38, PT ;  /* 0x008000001400780b */ /* 0x000fd60003f4e000 */
[----:B------:R-:W-:-:S04]  /*02b0*/  @P1 FMUL R20, R20, 0.25 ;  /* 0x3e80000014141820 */ /* 0x000fc80000400000 */
[----:B------:R-:W-:-:S06]  /*02c0*/  @!P2 FMUL R20, R20, 16777216 ;  /* 0x4b8000001414a820 */ /* 0x000fcc0000400000 */
[----:B------:R-:W0:Y:S01]  /*02d0*/  MUFU.RCP R20, R20 ;  /* 0x0000001400147308 */ /* 0x000e220000001000 */
[----:B------:R-:W-:Y:S01]  /*02e0*/  FSEL R11, R11, 1, P1 ;  /* 0x3f8000000b0b7808 */ /* 0x000fe20000800000 */
[----:B-----5:R-:W-:-:S04]  /*02f0*/  FADD R5, R8, R5 ;  /* 0x0000000508057221 */ /* 0x020fc80000000000 */
[----:B------:R-:W-:Y:S01]  /*0300*/  @!P2 FMUL R11, R11, 16777216 ;  /* 0x4b8000000b0ba820 */ /* 0x000fe20000400000 */
[----:B---3--:R-:W-:-:S03]  /*0310*/  FADD R9, R5, -R9 ;  /* 0x8000000905097221 */ /* 0x008fc60000000000 */
[----:B0-----:R-:W-:-:S04]  /*0320*/  FMUL R4, R20, R11 ;  /* 0x0000000b14047220 */ /* 0x001fc80000400000 */
[----:B------:R-:W-:-:S04]  /*0330*/  FMUL R4, R9, R4 ;  /* 0x0000000409047220 */ /* 0x000fc80000400000 */
[----:B------:R-:W-:Y:S01]  /*0340*/  FFMA R4, R4, R18, R19 ;  /* 0x0000001204047223 */ /* 0x000fe20000000013 */
[----:B------:R0:W-:Y:S04]  /*0350*/  @!P0 STG.E desc[UR4][R2.64], R5 ;  /* 0x0000000502008986 */ /* 0x0001e8000c101904 */
[----:B------:R-:W-:-:S04]  /*0360*/  FSETP.GEU.AND P1, PT, R4, RZ, PT ;  /* 0x000000ff0400720b */ /* 0x000fc80003f2e000 */
[----:B------:R-:W-:Y:S01]  /*0370*/  FSEL R9, R4, RZ, P1 ;  /* 0x000000ff04097208 */ /* 0x000fe20000800000 */
[----:B0-----:R-:W-:Y:S08]  /*0380*/  @P0 EXIT ;  /* 0x000000000000094d */ /* 0x001ff00003800000 */
[----:B------:R-:W-:Y:S01]  /*0390*/  STG.E desc[UR4][R6.64], R9 ;  /* 0x0000000906007986 */ /* 0x000fe2000c101904 */
[----:B------:R-:W-:Y:S05]  /*03a0*/  EXIT ;  /* 0x000000000000794d */ /* 0x000fea0003800000 */
.L_x_0:
[----:B------:R-:W-:-:S00]  /*03b0*/  BRA `(.L_x_0) ;  /* 0xfffffffc00fc7947 */ /* 0x000fc0000383ffff */
[----:B------:R-:W-:-:S00]  /*03c0*/  NOP ;  /* 0x0000000000007918 */ /* 0x000fc00000000000 */
        /* <DEDUP_REMOVED lines=11> */
.L_x_1:


//--------------------- .nv.global.init           --------------------------
	.section	.nv.global.init,"aw",@progbits
.nv.global.init:
	.type		_$_str,@object
	.size		_$_str,(_$_str_$_2 - _$_str)
_$_str:
        /*0000*/ 	.byte	0x5f, 0x5f, 0x43, 0x55, 0x44, 0x41, 0x5f, 0x46, 0x54, 0x5a, 0x00
	.type		_$_str_$_2,@object
	.size		_$_str_$_2,(.L_1 - _$_str_$_2)
_$_str_$_2:
        /*000b*/ 	.byte	0x5f, 0x5f, 0x43, 0x55, 0x44, 0x41, 0x5f, 0x50, 0x52, 0x45, 0x43, 0x5f, 0x53, 0x51, 0x52, 0x54
        /*001b*/ 	.byte	0x00
.L_1:


//--------------------- .nv.constant0.triton_poi_fused__native_batch_norm_legit_no_training_convolution_relu_55 --------------------------
	.section	.nv.constant0.triton_poi_fused__native_batch_norm_legit_no_training_convolution_relu_55,"a",@progbits
	.sectionflags	@""
	.align	4
.nv.constant0.triton_poi_fused__native_batch_norm_legit_no_training_convolution_relu_55:
	.zero		588
